//
// Generated by NVIDIA NVVM Compiler
//
// Compiler Build ID: CL-36424714
// Cuda compilation tools, release 13.0, V13.0.88
// Based on NVVM 20.0.0
//

.version 9.0
.target sm_100
.address_size 64

	// .globl	_Z9addKernelPiPKii

.visible .entry _Z9addKernelPiPKii(
	.param .u64 .ptr .align 1 _Z9addKernelPiPKii_param_0,
	.param .u64 .ptr .align 1 _Z9addKernelPiPKii_param_1,
	.param .u32 _Z9addKernelPiPKii_param_2
)
{
	.reg .pred 	%p<2>;
	.reg .b32 	%r<8>;
	.reg .b64 	%rd<8>;

	ld.param.u64 	%rd1, [_Z9addKernelPiPKii_param_0];
	ld.param.u64 	%rd2, [_Z9addKernelPiPKii_param_1];
	ld.param.u32 	%r2, [_Z9addKernelPiPKii_param_2];
	mov.u32 	%r3, %ctaid.x;
	mov.u32 	%r4, %ntid.x;
	mov.u32 	%r5, %tid.x;
	mad.lo.s32 	%r1, %r3, %r4, %r5;
	setp.ge.s32 	%p1, %r1, %r2;
	@%p1 bra 	$L__BB0_2;
	cvta.to.global.u64 	%rd3, %rd2;
	cvta.to.global.u64 	%rd4, %rd1;
	mul.wide.s32 	%rd5, %r1, 4;
	add.s64 	%rd6, %rd3, %rd5;
	ld.global.u32 	%r6, [%rd6];
	add.s32 	%r7, %r6, 1;
	add.s64 	%rd7, %rd4, %rd5;
	st.global.u32 	[%rd7], %r7;
$L__BB0_2:
	ret;

}


// ===== COMPILED SASS (sm_100) =====

	.target	sm_100

	.elftype	@"ET_EXEC"


//--------------------- .note.nv.tkinfo           --------------------------
	.section	.note.nv.tkinfo,"",@"SHT_NOTE"
	.sectionflags	@"SHF_NOTE_NV_TKINFO"
	.tkinfo
        /*0018*/ 	.word	0x00000002
        /*0030*/ 	.string	""
        /*0030*/ 	.string	"ptxas"
        /*0030*/ 	.string	"Cuda compilation tools, release 13.0, V13.0.88"
        /*0030*/ 	.string	"Build cuda_13.0.r13.0/compiler.36424714_0"
        /*0030*/ 	.string	"-arch sm_100 -m 64 "



//--------------------- .note.nv.cuinfo           --------------------------
	.section	.note.nv.cuinfo,"",@"SHT_NOTE"
	.sectionflags	@"SHF_NOTE_NV_CUINFO"
        /*0018*/ 	.short	0x0002
        /*001a*/ 	.short	0x0064
        /*001c*/ 	.short	0x0082
	.zero		2


//--------------------- .nv.info                  --------------------------
	.section	.nv.info,"",@"SHT_CUDA_INFO"
	.align	4


	//----- nvinfo : EIATTR_REGCOUNT
	.align		4
        /*0000*/ 	.byte	0x04, 0x2f
        /*0002*/ 	.short	(.L_1 - .L_0)
	.align		4
.L_0:
        /*0004*/ 	.word	index@(_Z9addKernelPiPKii)
        /*0008*/ 	.word	0x0000000a


	//----- nvinfo : EIATTR_FRAME_SIZE
	.align		4
.L_1:
        /*000c*/ 	.byte	0x04, 0x11
        /*000e*/ 	.short	(.L_3 - .L_2)
	.align		4
.L_2:
        /*0010*/ 	.word	index@(_Z9addKernelPiPKii)
        /*0014*/ 	.word	0x00000000


	//----- nvinfo : EIATTR_MIN_STACK_SIZE
	.align		4
.L_3:
        /*0018*/ 	.byte	0x04, 0x12
        /*001a*/ 	.short	(.L_5 - .L_4)
	.align		4
.L_4:
        /*001c*/ 	.word	index@(_Z9addKernelPiPKii)
        /*0020*/ 	.word	0x00000000
.L_5:


//--------------------- .nv.compat                --------------------------
	.section	.nv.compat,"",@"SHT_CUDA_COMPAT_INFO"
	.align	4
        /*0000*/ 	.byte	0x02, 0x09, 0x00, 0x00, 0x02, 0x02, 0x01, 0x00, 0x02, 0x05, 0x05, 0x00, 0x03, 0x07, 0x01, 0x01
        /*0010*/ 	.byte	0x02, 0x03, 0x00, 0x00, 0x02, 0x06, 0x01, 0x00, 0x04, 0x0b, 0x08, 0x00, 0x09, 0x00, 0x00, 0x00
        /*0020*/ 	.byte	0x00, 0x00, 0x00, 0x00


//--------------------- .nv.info._Z9addKernelPiPKii --------------------------
	.section	.nv.info._Z9addKernelPiPKii,"",@"SHT_CUDA_INFO"
	.sectionflags	@""
	.align	4


	//----- nvinfo : EIATTR_CUDA_API_VERSION
	.align		4
        /*0000*/ 	.byte	0x04, 0x37
        /*0002*/ 	.short	(.L_7 - .L_6)
.L_6:
        /*0004*/ 	.word	0x00000082


	//----- nvinfo : EIATTR_KPARAM_INFO
	.align		4
.L_7:
        /*0008*/ 	.byte	0x04, 0x17
        /*000a*/ 	.short	(.L_9 - .L_8)
.L_8:
        /*000c*/ 	.word	0x00000000
        /*0010*/ 	.short	0x0002
        /*0012*/ 	.short	0x0010
        /*0014*/ 	.byte	0x00, 0xf0, 0x11, 0x00


	//----- nvinfo : EIATTR_KPARAM_INFO
	.align		4
.L_9:
        /*0018*/ 	.byte	0x04, 0x17
        /*001a*/ 	.short	(.L_11 - .L_10)
.L_10:
        /*001c*/ 	.word	0x00000000
        /*0020*/ 	.short	0x0001
        /*0022*/ 	.short	0x0008
        /*0024*/ 	.byte	0x00, 0xf5, 0x21, 0x00


	//----- nvinfo : EIATTR_KPARAM_INFO
	.align		4
.L_11:
        /*0028*/ 	.byte	0x04, 0x17
        /*002a*/ 	.short	(.L_13 - .L_12)
.L_12:
        /*002c*/ 	.word	0x00000000
        /*0030*/ 	.short	0x0000
        /*0032*/ 	.short	0x0000
        /*0034*/ 	.byte	0x00, 0xf5, 0x21, 0x00


	//----- nvinfo : EIATTR_SPARSE_MMA_MASK
	.align		4
.L_13:
        /*0038*/ 	.byte	0x03, 0x50
        /*003a*/ 	.short	0x0000


	//----- nvinfo : EIATTR_MAXREG_COUNT
	.align		4
        /*003c*/ 	.byte	0x03, 0x1b
        /*003e*/ 	.short	0x00ff


	//----- nvinfo : EIATTR_MERCURY_ISA_VERSION
	.align		4
        /*0040*/ 	.byte	0x03, 0x5f
        /*0042*/ 	.short	0x0101


	//----- nvinfo : EIATTR_VRC_CTA_INIT_COUNT
	.align		4
        /*0044*/ 	.byte	0x02, 0x4a
	.zero		1
	.zero		1


	//----- nvinfo : EIATTR_EXIT_INSTR_OFFSETS
	.align		4
        /*0048*/ 	.byte	0x04, 0x1c
        /*004a*/ 	.short	(.L_15 - .L_14)


	//   ....[0]....
.L_14:
        /*004c*/ 	.word	0x00000070


	//   ....[1]....
        /*0050*/ 	.word	0x00000100


	//----- nvinfo : EIATTR_CBANK_PARAM_SIZE
	.align		4
.L_15:
        /*0054*/ 	.byte	0x03, 0x19
        /*0056*/ 	.short	0x0014


	//----- nvinfo : EIATTR_PARAM_CBANK
	.align		4
        /*0058*/ 	.byte	0x04, 0x0a
        /*005a*/ 	.short	(.L_17 - .L_16)
	.align		4
.L_16:
        /*005c*/ 	.word	index@(.nv.constant0._Z9addKernelPiPKii)
        /*0060*/ 	.short	0x0380
        /*0062*/ 	.short	0x0014


	//----- nvinfo : EIATTR_SW_WAR
	.align		4
.L_17:
        /*0064*/ 	.byte	0x04, 0x36
        /*0066*/ 	.short	(.L_19 - .L_18)
.L_18:
        /*0068*/ 	.word	0x00000008
.L_19:


//--------------------- .nv.callgraph             --------------------------
	.section	.nv.callgraph,"",@"SHT_CUDA_CALLGRAPH"
	.align	4
	.sectionentsize	8
	.align		4
        /*0000*/ 	.word	0x00000000
	.align		4
        /*0004*/ 	.word	0xffffffff
	.align		4
        /*0008*/ 	.word	0x00000000
	.align		4
        /*000c*/ 	.word	0xfffffffe
	.align		4
        /*0010*/ 	.word	0x00000000
	.align		4
        /*0014*/ 	.word	0xfffffffd
	.align		4
        /*0018*/ 	.word	0x00000000
	.align		4
        /*001c*/ 	.word	0xfffffffc


//--------------------- .text._Z9addKernelPiPKii  --------------------------
	.section	.text._Z9addKernelPiPKii,"ax",@progbits
	.align	128
        .global         _Z9addKernelPiPKii
        .type           _Z9addKernelPiPKii,@function
        .size           _Z9addKernelPiPKii,(.L_x_1 - _Z9addKernelPiPKii)
        .other          _Z9addKernelPiPKii,@"STO_CUDA_ENTRY STV_DEFAULT"
_Z9addKernelPiPKii:
.text._Z9addKernelPiPKii:
[----:B------:R-:W-:Y:S01]  /*0000*/  LDC R1, c[0x0][0x37c] ;  /* 0x0000df00ff017b82 */ /* 0x000fe20000000800 */
[----:B------:R-:W0:Y:S07]  /*0010*/  S2R R0, SR_TID.X ;  /* 0x0000000000007919 */ /* 0x000e2e0000002100 */
[----:B------:R-:W0:Y:S01]  /*0020*/  S2UR UR4, SR_CTAID.X ;  /* 0x00000000000479c3 */ /* 0x000e220000002500 */
[----:B------:R-:W1:Y:S07]  /*0030*/  LDCU UR5, c[0x0][0x390] ;  /* 0x00007200ff0577ac */ /* 0x000e6e0008000800 */
[----:B------:R-:W0:Y:S02]  /*0040*/  LDC R7, c[0x0][0x360] ;  /* 0x0000d800ff077b82 */ /* 0x000e240000000800 */
[----:B0-----:R-:W-:-:S05]  /*0050*/  IMAD R7, R7, UR4, R0 ;  /* 0x0000000407077c24 */ /* 0x001fca000f8e0200 */
[----:B-1----:R-:W-:-:S13]  /*0060*/  ISETP.GE.AND P0, PT, R7, UR5, PT ;  /* 0x0000000507007c0c */ /* 0x002fda000bf06270 */
[----:B------:R-:W-:Y:S05]  /*0070*/  @P0 EXIT ;  /* 0x000000000000094d */ /* 0x000fea0003800000 */
[----:B------:R-:W0:Y:S01]  /*0080*/  LDC.64 R2, c[0x0][0x388] ;  /* 0x0000e200ff027b82 */ /* 0x000e220000000a00 */
[----:B------:R-:W1:Y:S07]  /*0090*/  LDCU.64 UR4, c[0x0][0x358] ;  /* 0x00006b00ff0477ac */ /* 0x000e6e0008000a00 */
[----:B------:R-:W2:Y:S01]  /*00a0*/  LDC.64 R4, c[0x0][0x380] ;  /* 0x0000e000ff047b82 */ /* 0x000ea20000000a00 */
[----:B0-----:R-:W-:-:S06]  /*00b0*/  IMAD.WIDE R2, R7, 0x4, R2 ;  /* 0x0000000407027825 */ /* 0x001fcc00078e0202 */
[----:B-1----:R-:W3:Y:S01]  /*00c0*/  LDG.E R2, desc[UR4][R2.64] ;  /* 0x0000000402027981 */ /* 0x002ee2000c1e1900 */
[----:B--2---:R-:W-:Y:S01]  /*00d0*/  IMAD.WIDE R4, R7, 0x4, R4 ;  /* 0x0000000407047825 */ /* 0x004fe200078e0204 */
[----:B---3--:R-:W-:-:S05]  /*00e0*/  IADD3 R7, PT, PT, R2, 0x1, RZ ;  /* 0x0000000102077810 */ /* 0x008fca0007ffe0ff */
[----:B------:R-:W-:Y:S01]  /*00f0*/  STG.E desc[UR4][R4.64], R7 ;  /* 0x0000000704007986 */ /* 0x000fe2000c101904 */
[----:B------:R-:W-:Y:S05]  /*0100*/  EXIT ;  /* 0x000000000000794d */ /* 0x000fea0003800000 */
.L_x_0:
[----:B------:R-:W-:-:S00]  /*0110*/  BRA `(.L_x_0) ;  /* 0xfffffffc00fc7947 */ /* 0x000fc0000383ffff */
[----:B------:R-:W-:-:S00]  /*0120*/  NOP ;  /* 0x0000000000007918 */ /* 0x000fc00000000000 */
        /* <DEDUP_REMOVED lines=13> */
.L_x_1:


//--------------------- .nv.shared.reserved.0     --------------------------
	.section	.nv.shared.reserved.0,"aw",@nobits
	.weak		__nv_reservedSMEM_offset_0_alias
	.size		__nv_reservedSMEM_offset_0_alias, 0, 64
	.other		__nv_reservedSMEM_offset_0_alias,@"STO_CUDA_RESERVED_SHARED STV_DEFAULT"
__nv_reservedSMEM_offset_0_alias:
	.zero		0
	.zero		64


//--------------------- .nv.constant0._Z9addKernelPiPKii --------------------------
	.section	.nv.constant0._Z9addKernelPiPKii,"a",@progbits
	.sectionflags	@""
	.align	4
.nv.constant0._Z9addKernelPiPKii:
	.zero		916


//--------------------- SYMBOLS --------------------------

	.type		.nv.reservedSmem.offset0,@object
	.size		.nv.reservedSmem.offset0,0x4
